//
// Generated by NVIDIA NVVM Compiler
//
// Compiler Build ID: CL-36424714
// Cuda compilation tools, release 13.0, V13.0.88
// Based on NVVM 20.0.0
//

.version 9.0
.target sm_100
.address_size 64

	// .globl	_Z14hello_from_gpuv
.extern .func  (.param .b32 func_retval0) vprintf
(
	.param .b64 vprintf_param_0,
	.param .b64 vprintf_param_1
)
;
.global .align 1 .b8 $str[19] = {72, 101, 108, 108, 111, 32, 102, 114, 111, 109, 32, 71, 80, 85, 33, 37, 100, 10};

.visible .entry _Z14hello_from_gpuv()
{
	.local .align 8 .b8 	__local_depot0[8];
	.reg .b64 	%SP;
	.reg .b64 	%SPL;
	.reg .b32 	%r<7>;
	.reg .b64 	%rd<5>;

	mov.u64 	%SPL, __local_depot0;
	cvta.local.u64 	%SP, %SPL;
	add.u64 	%rd1, %SP, 0;
	add.u64 	%rd2, %SPL, 0;
	mov.u32 	%r1, %tid.x;
	mov.u32 	%r2, %ctaid.x;
	mov.u32 	%r3, %ntid.x;
	mad.lo.s32 	%r4, %r2, %r3, %r1;
	st.local.u32 	[%rd2], %r4;
	mov.u64 	%rd3, $str;
	cvta.global.u64 	%rd4, %rd3;
	{ // callseq 0, 0
	.param .b64 param0;
	st.param.b64 	[param0], %rd4;
	.param .b64 param1;
	st.param.b64 	[param1], %rd1;
	.param .b32 retval0;
	call.uni (retval0), 
	vprintf, 
	(
	param0, 
	param1
	);
	ld.param.b32 	%r5, [retval0];
	} // callseq 0
	ret;

}


// ===== COMPILED SASS (sm_100) =====

	.target	sm_100

	.elftype	@"ET_EXEC"


//--------------------- .note.nv.tkinfo           --------------------------
	.section	.note.nv.tkinfo,"",@"SHT_NOTE"
	.sectionflags	@"SHF_NOTE_NV_TKINFO"
	.tkinfo
        /*0018*/ 	.word	0x00000002
        /*0030*/ 	.string	""
        /*0030*/ 	.string	"ptxas"
        /*0030*/ 	.string	"Cuda compilation tools, release 13.0, V13.0.88"
        /*0030*/ 	.string	"Build cuda_13.0.r13.0/compiler.36424714_0"
        /*0030*/ 	.string	"-arch sm_100 -m 64 "



//--------------------- .note.nv.cuinfo           --------------------------
	.section	.note.nv.cuinfo,"",@"SHT_NOTE"
	.sectionflags	@"SHF_NOTE_NV_CUINFO"
        /*0018*/ 	.short	0x0002
        /*001a*/ 	.short	0x0064
        /*001c*/ 	.short	0x0082
	.zero		2


//--------------------- .nv.info                  --------------------------
	.section	.nv.info,"",@"SHT_CUDA_INFO"
	.align	4


	//----- nvinfo : EIATTR_REGCOUNT
	.align		4
        /*0000*/ 	.byte	0x04, 0x2f
        /*0002*/ 	.short	(.L_2 - .L_1)
	.align		4
.L_1:
        /*0004*/ 	.word	index@(_Z14hello_from_gpuv)
        /*0008*/ 	.word	0x00000018


	//----- nvinfo : EIATTR_FRAME_SIZE
	.align		4
.L_2:
        /*000c*/ 	.byte	0x04, 0x11
        /*000e*/ 	.short	(.L_4 - .L_3)
	.align		4
.L_3:
        /*0010*/ 	.word	index@(_Z14hello_from_gpuv)
        /*0014*/ 	.word	0x00000008


	//----- nvinfo : EIATTR_MIN_STACK_SIZE
	.align		4
.L_4:
        /*0018*/ 	.byte	0x04, 0x12
        /*001a*/ 	.short	(.L_6 - .L_5)
	.align		4
.L_5:
        /*001c*/ 	.word	index@(_Z14hello_from_gpuv)
        /*0020*/ 	.word	0x00000008
.L_6:


//--------------------- .nv.compat                --------------------------
	.section	.nv.compat,"",@"SHT_CUDA_COMPAT_INFO"
	.align	4
        /*0000*/ 	.byte	0x02, 0x09, 0x00, 0x00, 0x02, 0x02, 0x01, 0x00, 0x02, 0x05, 0x05, 0x00, 0x03, 0x07, 0x01, 0x01
        /*0010*/ 	.byte	0x02, 0x03, 0x00, 0x00, 0x02, 0x06, 0x01, 0x00, 0x04, 0x0b, 0x08, 0x00, 0x09, 0x00, 0x00, 0x00
        /*0020*/ 	.byte	0x00, 0x00, 0x00, 0x00


//--------------------- .nv.info._Z14hello_from_gpuv --------------------------
	.section	.nv.info._Z14hello_from_gpuv,"",@"SHT_CUDA_INFO"
	.sectionflags	@""
	.align	4


	//----- nvinfo : EIATTR_CUDA_API_VERSION
	.align		4
        /*0000*/ 	.byte	0x04, 0x37
        /*0002*/ 	.short	(.L_8 - .L_7)
.L_7:
        /*0004*/ 	.word	0x00000082


	//----- nvinfo : EIATTR_SPARSE_MMA_MASK
	.align		4
.L_8:
        /*0008*/ 	.byte	0x03, 0x50
        /*000a*/ 	.short	0x0000


	//----- nvinfo : EIATTR_MAXREG_COUNT
	.align		4
        /*000c*/ 	.byte	0x03, 0x1b
        /*000e*/ 	.short	0x00ff


	//----- nvinfo : EIATTR_EXTERNS
	.align		4
        /*0010*/ 	.byte	0x04, 0x0f
        /*0012*/ 	.short	(.L_10 - .L_9)


	//   ....[0]....
	.align		4
.L_9:
        /*0014*/ 	.word	index@(vprintf)


	//----- nvinfo : EIATTR_MERCURY_ISA_VERSION
	.align		4
.L_10:
        /*0018*/ 	.byte	0x03, 0x5f
        /*001a*/ 	.short	0x0101


	//----- nvinfo : EIATTR_VRC_CTA_INIT_COUNT
	.align		4
        /*001c*/ 	.byte	0x02, 0x4a
	.zero		1
	.zero		1


	//----- nvinfo : EIATTR_SYSCALL_OFFSETS
	.align		4
        /*0020*/ 	.byte	0x04, 0x46
        /*0022*/ 	.short	(.L_12 - .L_11)


	//   ....[0]....
.L_11:
        /*0024*/ 	.word	0x00000110


	//----- nvinfo : EIATTR_EXIT_INSTR_OFFSETS
	.align		4
.L_12:
        /*0028*/ 	.byte	0x04, 0x1c
        /*002a*/ 	.short	(.L_14 - .L_13)


	//   ....[0]....
.L_13:
        /*002c*/ 	.word	0x00000120


	//----- nvinfo : EIATTR_SW_WAR
	.align		4
.L_14:
        /*0030*/ 	.byte	0x04, 0x36
        /*0032*/ 	.short	(.L_16 - .L_15)
.L_15:
        /*0034*/ 	.word	0x00000008
.L_16:


//--------------------- .nv.callgraph             --------------------------
	.section	.nv.callgraph,"",@"SHT_CUDA_CALLGRAPH"
	.align	4
	.sectionentsize	8
	.align		4
        /*0000*/ 	.word	0x00000000
	.align		4
        /*0004*/ 	.word	0xffffffff
	.align		4
        /*0008*/ 	.word	index@(_Z14hello_from_gpuv)
	.align		4
        /*000c*/ 	.word	index@(vprintf)
	.align		4
        /*0010*/ 	.word	0x00000000
	.align		4
        /*0014*/ 	.word	0xfffffffe
	.align		4
        /*0018*/ 	.word	0x00000000
	.align		4
        /*001c*/ 	.word	0xfffffffd
	.align		4
        /*0020*/ 	.word	0x00000000
	.align		4
        /*0024*/ 	.word	0xfffffffc


//--------------------- .nv.constant4             --------------------------
	.section	.nv.constant4,"a",@progbits
	.align	8
	.align		8
.nv.constant4:
        /*0000*/ 	.dword	vprintf
	.align		8
        /*0008*/ 	.dword	$str


//--------------------- .text._Z14hello_from_gpuv --------------------------
	.section	.text._Z14hello_from_gpuv,"ax",@progbits
	.align	128
        .global         _Z14hello_from_gpuv
        .type           _Z14hello_from_gpuv,@function
        .size           _Z14hello_from_gpuv,(.L_x_2 - _Z14hello_from_gpuv)
        .other          _Z14hello_from_gpuv,@"STO_CUDA_ENTRY STV_DEFAULT"
_Z14hello_from_gpuv:
.text._Z14hello_from_gpuv:
[----:B------:R-:W0:Y:S01]  /*0000*/  LDC R1, c[0x0][0x37c] ;  /* 0x0000df00ff017b82 */ /* 0x000e220000000800 */
[----:B------:R-:W1:Y:S01]  /*0010*/  S2R R0, SR_TID.X ;  /* 0x0000000000007919 */ /* 0x000e620000002100 */
[----:B------:R-:W2:Y:S06]  /*0020*/  LDCU UR5, c[0x0][0x2fc] ;  /* 0x00005f80ff0577ac */ /* 0x000eac0008000800 */
[----:B------:R-:W1:Y:S01]  /*0030*/  S2UR UR6, SR_CTAID.X ;  /* 0x00000000000679c3 */ /* 0x000e620000002500 */
[----:B------:R-:W-:Y:S01]  /*0040*/  MOV R2, 0x0 ;  /* 0x0000000000027802 */ /* 0x000fe20000000f00 */
[----:B0-----:R-:W-:Y:S01]  /*0050*/  VIADD R1, R1, 0xfffffff8 ;  /* 0xfffffff801017836 */ /* 0x001fe20000000000 */
[----:B------:R-:W0:Y:S05]  /*0060*/  LDCU UR4, c[0x0][0x2f8] ;  /* 0x00005f00ff0477ac */ /* 0x000e2a0008000800 */
[----:B------:R-:W1:Y:S01]  /*0070*/  LDC R3, c[0x0][0x360] ;  /* 0x0000d800ff037b82 */ /* 0x000e620000000800 */
[----:B0-----:R-:W-:-:S05]  /*0080*/  IADD3 R6, P0, PT, R1, UR4, RZ ;  /* 0x0000000401067c10 */ /* 0x001fca000ff1e0ff */
[----:B--2---:R-:W-:Y:S02]  /*0090*/  IMAD.X R7, RZ, RZ, UR5, P0 ;  /* 0x00000005ff077e24 */ /* 0x004fe400080e06ff */
[----:B-1----:R-:W-:Y:S01]  /*00a0*/  IMAD R0, R3, UR6, R0 ;  /* 0x0000000603007c24 */ /* 0x002fe2000f8e0200 */
[----:B------:R-:W0:Y:S01]  /*00b0*/  LDCU.64 UR6, c[0x4][0x8] ;  /* 0x01000100ff0677ac */ /* 0x000e220008000a00 */
[----:B------:R-:W1:Y:S03]  /*00c0*/  LDC.64 R2, c[0x4][R2] ;  /* 0x0100000002027b82 */ /* 0x000e660000000a00 */
[----:B------:R2:W-:Y:S01]  /*00d0*/  STL [R1], R0 ;  /* 0x0000000001007387 */ /* 0x0005e20000100800 */
[----:B0-----:R-:W-:Y:S01]  /*00e0*/  IMAD.U32 R4, RZ, RZ, UR6 ;  /* 0x00000006ff047e24 */ /* 0x001fe2000f8e00ff */
[----:B--2---:R-:W-:-:S07]  /*00f0*/  MOV R5, UR7 ;  /* 0x0000000700057c02 */ /* 0x004fce0008000f00 */
[----:B------:R-:W-:-:S07]  /*0100*/  LEPC R20, `(.L_x_0) ;  /* 0x000000001014794e */ /* 0x000fce0000000000 */
[----:B-1----:R-:W-:Y:S05]  /*0110*/  CALL.ABS.NOINC R2 ;  /* 0x0000000002007343 */ /* 0x002fea0003c00000 */
.L_x_0:
[----:B------:R-:W-:Y:S05]  /*0120*/  EXIT ;  /* 0x000000000000794d */ /* 0x000fea0003800000 */
.L_x_1:
[----:B------:R-:W-:-:S00]  /*0130*/  BRA `(.L_x_1) ;  /* 0xfffffffc00fc7947 */ /* 0x000fc0000383ffff */
[----:B------:R-:W-:-:S00]  /*0140*/  NOP ;  /* 0x0000000000007918 */ /* 0x000fc00000000000 */
        /* <DEDUP_REMOVED lines=11> */
.L_x_2:


//--------------------- .nv.global.init           --------------------------
	.section	.nv.global.init,"aw",@progbits
.nv.global.init:
	.type		$str,@object
	.size		$str,(.L_0 - $str)
$str:
        /*0000*/ 	.byte	0x48, 0x65, 0x6c, 0x6c, 0x6f, 0x20, 0x66, 0x72, 0x6f, 0x6d, 0x20, 0x47, 0x50, 0x55, 0x21, 0x25
        /*0010*/ 	.byte	0x64, 0x0a, 0x00
.L_0:


//--------------------- .nv.shared.reserved.0     --------------------------
	.section	.nv.shared.reserved.0,"aw",@nobits
	.weak		__nv_reservedSMEM_offset_0_alias
	.size		__nv_reservedSMEM_offset_0_alias, 0, 64
	.other		__nv_reservedSMEM_offset_0_alias,@"STO_CUDA_RESERVED_SHARED STV_DEFAULT"
__nv_reservedSMEM_offset_0_alias:
	.zero		0
	.zero		64


//--------------------- .nv.constant0._Z14hello_from_gpuv --------------------------
	.section	.nv.constant0._Z14hello_from_gpuv,"a",@progbits
	.sectionflags	@""
	.align	4
.nv.constant0._Z14hello_from_gpuv:
	.zero		896


//--------------------- SYMBOLS --------------------------

	.type		.nv.reservedSmem.offset0,@object
	.size		.nv.reservedSmem.offset0,0x4
	.type		vprintf,@function
